//
// Generated by NVIDIA NVVM Compiler
//
// Compiler Build ID: CL-36424714
// Cuda compilation tools, release 13.0, V13.0.88
// Based on NVVM 20.0.0
//

.version 9.0
.target sm_100
.address_size 64

	// .globl	_Z10matrix_addPA32_KiS1_PA32_i

.visible .entry _Z10matrix_addPA32_KiS1_PA32_i(
	.param .u64 .ptr .align 1 _Z10matrix_addPA32_KiS1_PA32_i_param_0,
	.param .u64 .ptr .align 1 _Z10matrix_addPA32_KiS1_PA32_i_param_1,
	.param .u64 .ptr .align 1 _Z10matrix_addPA32_KiS1_PA32_i_param_2
)
{
	.reg .b32 	%r<6>;
	.reg .b64 	%rd<15>;

	ld.param.u64 	%rd1, [_Z10matrix_addPA32_KiS1_PA32_i_param_0];
	ld.param.u64 	%rd2, [_Z10matrix_addPA32_KiS1_PA32_i_param_1];
	ld.param.u64 	%rd3, [_Z10matrix_addPA32_KiS1_PA32_i_param_2];
	cvta.to.global.u64 	%rd4, %rd3;
	cvta.to.global.u64 	%rd5, %rd2;
	cvta.to.global.u64 	%rd6, %rd1;
	mov.u32 	%r1, %tid.x;
	mov.u32 	%r2, %tid.y;
	mul.wide.u32 	%rd7, %r1, 128;
	add.s64 	%rd8, %rd6, %rd7;
	mul.wide.u32 	%rd9, %r2, 4;
	add.s64 	%rd10, %rd8, %rd9;
	ld.global.u32 	%r3, [%rd10];
	add.s64 	%rd11, %rd5, %rd7;
	add.s64 	%rd12, %rd11, %rd9;
	ld.global.u32 	%r4, [%rd12];
	add.s32 	%r5, %r4, %r3;
	add.s64 	%rd13, %rd4, %rd7;
	add.s64 	%rd14, %rd13, %rd9;
	st.global.u32 	[%rd14], %r5;
	ret;

}


// ===== COMPILED SASS (sm_100) =====

	.target	sm_100

	.elftype	@"ET_EXEC"


//--------------------- .note.nv.tkinfo           --------------------------
	.section	.note.nv.tkinfo,"",@"SHT_NOTE"
	.sectionflags	@"SHF_NOTE_NV_TKINFO"
	.tkinfo
        /*0018*/ 	.word	0x00000002
        /*0030*/ 	.string	""
        /*0030*/ 	.string	"ptxas"
        /*0030*/ 	.string	"Cuda compilation tools, release 13.0, V13.0.88"
        /*0030*/ 	.string	"Build cuda_13.0.r13.0/compiler.36424714_0"
        /*0030*/ 	.string	"-arch sm_100 -m 64 "



//--------------------- .note.nv.cuinfo           --------------------------
	.section	.note.nv.cuinfo,"",@"SHT_NOTE"
	.sectionflags	@"SHF_NOTE_NV_CUINFO"
        /*0018*/ 	.short	0x0002
        /*001a*/ 	.short	0x0064
        /*001c*/ 	.short	0x0082
	.zero		2


//--------------------- .nv.info                  --------------------------
	.section	.nv.info,"",@"SHT_CUDA_INFO"
	.align	4


	//----- nvinfo : EIATTR_REGCOUNT
	.align		4
        /*0000*/ 	.byte	0x04, 0x2f
        /*0002*/ 	.short	(.L_1 - .L_0)
	.align		4
.L_0:
        /*0004*/ 	.word	index@(_Z10matrix_addPA32_KiS1_PA32_i)
        /*0008*/ 	.word	0x0000000e


	//----- nvinfo : EIATTR_FRAME_SIZE
	.align		4
.L_1:
        /*000c*/ 	.byte	0x04, 0x11
        /*000e*/ 	.short	(.L_3 - .L_2)
	.align		4
.L_2:
        /*0010*/ 	.word	index@(_Z10matrix_addPA32_KiS1_PA32_i)
        /*0014*/ 	.word	0x00000000


	//----- nvinfo : EIATTR_MIN_STACK_SIZE
	.align		4
.L_3:
        /*0018*/ 	.byte	0x04, 0x12
        /*001a*/ 	.short	(.L_5 - .L_4)
	.align		4
.L_4:
        /*001c*/ 	.word	index@(_Z10matrix_addPA32_KiS1_PA32_i)
        /*0020*/ 	.word	0x00000000
.L_5:


//--------------------- .nv.compat                --------------------------
	.section	.nv.compat,"",@"SHT_CUDA_COMPAT_INFO"
	.align	4
        /*0000*/ 	.byte	0x02, 0x09, 0x00, 0x00, 0x02, 0x02, 0x01, 0x00, 0x02, 0x05, 0x05, 0x00, 0x03, 0x07, 0x01, 0x01
        /*0010*/ 	.byte	0x02, 0x03, 0x00, 0x00, 0x02, 0x06, 0x01, 0x00, 0x04, 0x0b, 0x08, 0x00, 0x09, 0x00, 0x00, 0x00
        /*0020*/ 	.byte	0x00, 0x00, 0x00, 0x00


//--------------------- .nv.info._Z10matrix_addPA32_KiS1_PA32_i --------------------------
	.section	.nv.info._Z10matrix_addPA32_KiS1_PA32_i,"",@"SHT_CUDA_INFO"
	.sectionflags	@""
	.align	4


	//----- nvinfo : EIATTR_CUDA_API_VERSION
	.align		4
        /*0000*/ 	.byte	0x04, 0x37
        /*0002*/ 	.short	(.L_7 - .L_6)
.L_6:
        /*0004*/ 	.word	0x00000082


	//----- nvinfo : EIATTR_KPARAM_INFO
	.align		4
.L_7:
        /*0008*/ 	.byte	0x04, 0x17
        /*000a*/ 	.short	(.L_9 - .L_8)
.L_8:
        /*000c*/ 	.word	0x00000000
        /*0010*/ 	.short	0x0002
        /*0012*/ 	.short	0x0010
        /*0014*/ 	.byte	0x00, 0xf5, 0x21, 0x00


	//----- nvinfo : EIATTR_KPARAM_INFO
	.align		4
.L_9:
        /*0018*/ 	.byte	0x04, 0x17
        /*001a*/ 	.short	(.L_11 - .L_10)
.L_10:
        /*001c*/ 	.word	0x00000000
        /*0020*/ 	.short	0x0001
        /*0022*/ 	.short	0x0008
        /*0024*/ 	.byte	0x00, 0xf5, 0x21, 0x00


	//----- nvinfo : EIATTR_KPARAM_INFO
	.align		4
.L_11:
        /*0028*/ 	.byte	0x04, 0x17
        /*002a*/ 	.short	(.L_13 - .L_12)
.L_12:
        /*002c*/ 	.word	0x00000000
        /*0030*/ 	.short	0x0000
        /*0032*/ 	.short	0x0000
        /*0034*/ 	.byte	0x00, 0xf5, 0x21, 0x00


	//----- nvinfo : EIATTR_SPARSE_MMA_MASK
	.align		4
.L_13:
        /*0038*/ 	.byte	0x03, 0x50
        /*003a*/ 	.short	0x0000


	//----- nvinfo : EIATTR_MAXREG_COUNT
	.align		4
        /*003c*/ 	.byte	0x03, 0x1b
        /*003e*/ 	.short	0x00ff


	//----- nvinfo : EIATTR_MERCURY_ISA_VERSION
	.align		4
        /*0040*/ 	.byte	0x03, 0x5f
        /*0042*/ 	.short	0x0101


	//----- nvinfo : EIATTR_VRC_CTA_INIT_COUNT
	.align		4
        /*0044*/ 	.byte	0x02, 0x4a
	.zero		1
	.zero		1


	//----- nvinfo : EIATTR_EXIT_INSTR_OFFSETS
	.align		4
        /*0048*/ 	.byte	0x04, 0x1c
        /*004a*/ 	.short	(.L_15 - .L_14)


	//   ....[0]....
.L_14:
        /*004c*/ 	.word	0x00000110


	//----- nvinfo : EIATTR_CBANK_PARAM_SIZE
	.align		4
.L_15:
        /*0050*/ 	.byte	0x03, 0x19
        /*0052*/ 	.short	0x0018


	//----- nvinfo : EIATTR_PARAM_CBANK
	.align		4
        /*0054*/ 	.byte	0x04, 0x0a
        /*0056*/ 	.short	(.L_17 - .L_16)
	.align		4
.L_16:
        /*0058*/ 	.word	index@(.nv.constant0._Z10matrix_addPA32_KiS1_PA32_i)
        /*005c*/ 	.short	0x0380
        /*005e*/ 	.short	0x0018


	//----- nvinfo : EIATTR_SW_WAR
	.align		4
.L_17:
        /*0060*/ 	.byte	0x04, 0x36
        /*0062*/ 	.short	(.L_19 - .L_18)
.L_18:
        /*0064*/ 	.word	0x00000008
.L_19:


//--------------------- .nv.callgraph             --------------------------
	.section	.nv.callgraph,"",@"SHT_CUDA_CALLGRAPH"
	.align	4
	.sectionentsize	8
	.align		4
        /*0000*/ 	.word	0x00000000
	.align		4
        /*0004*/ 	.word	0xffffffff
	.align		4
        /*0008*/ 	.word	0x00000000
	.align		4
        /*000c*/ 	.word	0xfffffffe
	.align		4
        /*0010*/ 	.word	0x00000000
	.align		4
        /*0014*/ 	.word	0xfffffffd
	.align		4
        /*0018*/ 	.word	0x00000000
	.align		4
        /*001c*/ 	.word	0xfffffffc


//--------------------- .text._Z10matrix_addPA32_KiS1_PA32_i --------------------------
	.section	.text._Z10matrix_addPA32_KiS1_PA32_i,"ax",@progbits
	.align	128
        .global         _Z10matrix_addPA32_KiS1_PA32_i
        .type           _Z10matrix_addPA32_KiS1_PA32_i,@function
        .size           _Z10matrix_addPA32_KiS1_PA32_i,(.L_x_1 - _Z10matrix_addPA32_KiS1_PA32_i)
        .other          _Z10matrix_addPA32_KiS1_PA32_i,@"STO_CUDA_ENTRY STV_DEFAULT"
_Z10matrix_addPA32_KiS1_PA32_i:
.text._Z10matrix_addPA32_KiS1_PA32_i:
[----:B------:R-:W-:Y:S01]  /*0000*/  LDC R1, c[0x0][0x37c] ;  /* 0x0000df00ff017b82 */ /* 0x000fe20000000800 */
[----:B------:R-:W0:Y:S07]  /*0010*/  S2R R9, SR_TID.X ;  /* 0x0000000000097919 */ /* 0x000e2e0000002100 */
[----:B------:R-:W0:Y:S01]  /*0020*/  LDC.64 R2, c[0x0][0x380] ;  /* 0x0000e000ff027b82 */ /* 0x000e220000000a00 */
[----:B------:R-:W1:Y:S01]  /*0030*/  LDCU.64 UR4, c[0x0][0x358] ;  /* 0x00006b00ff0477ac */ /* 0x000e620008000a00 */
[----:B------:R-:W2:Y:S06]  /*0040*/  S2R R11, SR_TID.Y ;  /* 0x00000000000b7919 */ /* 0x000eac0000002200 */
[----:B------:R-:W3:Y:S08]  /*0050*/  LDC.64 R4, c[0x0][0x388] ;  /* 0x0000e200ff047b82 */ /* 0x000ef00000000a00 */
[----:B------:R-:W4:Y:S01]  /*0060*/  LDC.64 R6, c[0x0][0x390] ;  /* 0x0000e400ff067b82 */ /* 0x000f220000000a00 */
[----:B0-----:R-:W-:-:S04]  /*0070*/  IMAD.WIDE.U32 R2, R9, 0x80, R2 ;  /* 0x0000008009027825 */ /* 0x001fc800078e0002 */
[----:B---3--:R-:W-:-:S04]  /*0080*/  IMAD.WIDE.U32 R4, R9, 0x80, R4 ;  /* 0x0000008009047825 */ /* 0x008fc800078e0004 */
[----:B--2---:R-:W-:-:S04]  /*0090*/  IMAD.WIDE.U32 R2, R11, 0x4, R2 ;  /* 0x000000040b027825 */ /* 0x004fc800078e0002 */
[----:B------:R-:W-:Y:S02]  /*00a0*/  IMAD.WIDE.U32 R4, R11, 0x4, R4 ;  /* 0x000000040b047825 */ /* 0x000fe400078e0004 */
[----:B-1----:R-:W2:Y:S04]  /*00b0*/  LDG.E R2, desc[UR4][R2.64] ;  /* 0x0000000402027981 */ /* 0x002ea8000c1e1900 */
[----:B------:R-:W2:Y:S01]  /*00c0*/  LDG.E R5, desc[UR4][R4.64] ;  /* 0x0000000404057981 */ /* 0x000ea2000c1e1900 */
[----:B----4-:R-:W-:-:S04]  /*00d0*/  IMAD.WIDE.U32 R6, R9, 0x80, R6 ;  /* 0x0000008009067825 */ /* 0x010fc800078e0006 */
[----:B------:R-:W-:Y:S01]  /*00e0*/  IMAD.WIDE.U32 R6, R11, 0x4, R6 ;  /* 0x000000040b067825 */ /* 0x000fe200078e0006 */
[----:B--2---:R-:W-:-:S05]  /*00f0*/  IADD3 R9, PT, PT, R2, R5, RZ ;  /* 0x0000000502097210 */ /* 0x004fca0007ffe0ff */
[----:B------:R-:W-:Y:S01]  /*0100*/  STG.E desc[UR4][R6.64], R9 ;  /* 0x0000000906007986 */ /* 0x000fe2000c101904 */
[----:B------:R-:W-:Y:S05]  /*0110*/  EXIT ;  /* 0x000000000000794d */ /* 0x000fea0003800000 */
.L_x_0:
[----:B------:R-:W-:-:S00]  /*0120*/  BRA `(.L_x_0) ;  /* 0xfffffffc00fc7947 */ /* 0x000fc0000383ffff */
[----:B------:R-:W-:-:S00]  /*0130*/  NOP ;  /* 0x0000000000007918 */ /* 0x000fc00000000000 */
        /* <DEDUP_REMOVED lines=12> */
.L_x_1:


//--------------------- .nv.shared.reserved.0     --------------------------
	.section	.nv.shared.reserved.0,"aw",@nobits
	.weak		__nv_reservedSMEM_offset_0_alias
	.size		__nv_reservedSMEM_offset_0_alias, 0, 64
	.other		__nv_reservedSMEM_offset_0_alias,@"STO_CUDA_RESERVED_SHARED STV_DEFAULT"
__nv_reservedSMEM_offset_0_alias:
	.zero		0
	.zero		64


//--------------------- .nv.constant0._Z10matrix_addPA32_KiS1_PA32_i --------------------------
	.section	.nv.constant0._Z10matrix_addPA32_KiS1_PA32_i,"a",@progbits
	.sectionflags	@""
	.align	4
.nv.constant0._Z10matrix_addPA32_KiS1_PA32_i:
	.zero		920


//--------------------- SYMBOLS --------------------------

	.type		.nv.reservedSmem.offset0,@object
	.size		.nv.reservedSmem.offset0,0x4
